	.headerflags	@"EF_CUDA_TEXMODE_UNIFIED EF_CUDA_64BIT_ADDRESS EF_CUDA_ACCELERATORS EF_CUDA_SM90 EF_CUDA_VIRTUAL_SM(EF_CUDA_SM90)"
	.elftype	@"ET_EXEC"


//--------------------- .nv.info                  --------------------------
	.section	.nv.info,"",@"SHT_CUDA_INFO"
	.align	4


	//----- nvinfo : EIATTR_REGCOUNT
	.align		4
        /*0000*/ 	.byte	0x04, 0x2f
        /*0002*/ 	.short	(.L_3 - .L_2)
	.align		4
.L_2:
        /*0004*/ 	.word	index@(triton_poi_fused__native_batch_norm_legit_no_training_add_relu_2)
        /*0008*/ 	.word	0x00000014


	//----- nvinfo : EIATTR_MIN_STACK_SIZE
	.align		4
.L_3:
        /*000c*/ 	.byte	0x04, 0x12
        /*000e*/ 	.short	(.L_5 - .L_4)
	.align		4
.L_4:
        /*0010*/ 	.word	index@(triton_poi_fused__native_batch_norm_legit_no_training_add_relu_2)
        /*0014*/ 	.word	0x00000000


	//----- nvinfo : EIATTR_FRAME_SIZE
	.align		4
.L_5:
        /*0018*/ 	.byte	0x04, 0x11
        /*001a*/ 	.short	(.L_7 - .L_6)
	.align		4
.L_6:
        /*001c*/ 	.word	index@(triton_poi_fused__native_batch_norm_legit_no_training_add_relu_2)
        /*0020*/ 	.word	0x00000000


	//----- nvinfo : EIATTR_MIN_STACK_SIZE
	.align		4
.L_7:
        /*0024*/ 	.byte	0x04, 0x12
        /*0026*/ 	.short	(.L_9 - .L_8)
	.align		4
.L_8:
        /*0028*/ 	.word	index@(triton_poi_fused__native_batch_norm_legit_no_training_add_relu_2)
        /*002c*/ 	.word	0x00000000
.L_9:


//--------------------- .nv.info.triton_poi_fused__native_batch_norm_legit_no_training_add_relu_2 --------------------------
	.section	.nv.info.triton_poi_fused__native_batch_norm_legit_no_training_add_relu_2,"",@"SHT_CUDA_INFO"
	.sectionflags	@""
	.align	4


	//----- nvinfo : EIATTR_CUDA_API_VERSION
	.align		4
        /*0000*/ 	.byte	0x04, 0x37
        /*0002*/ 	.short	(.L_11 - .L_10)
.L_10:
        /*0004*/ 	.word	0x0000007c


	//----- nvinfo : EIATTR_KPARAM_INFO
	.align		4
.L_11:
        /*0008*/ 	.byte	0x04, 0x17
        /*000a*/ 	.short	(.L_13 - .L_12)
.L_12:
        /*000c*/ 	.word	0x00000000
        /*0010*/ 	.short	0x0007
        /*0012*/ 	.short	0x0038
        /*0014*/ 	.byte	0x00, 0xf0, 0x11, 0x00


	//----- nvinfo : EIATTR_KPARAM_INFO
	.align		4
.L_13:
        /*0018*/ 	.byte	0x04, 0x17
        /*001a*/ 	.short	(.L_15 - .L_14)
.L_14:
        /*001c*/ 	.word	0x00000000
        /*0020*/ 	.short	0x0006
        /*0022*/ 	.short	0x0030
        /*0024*/ 	.byte	0x00, 0xf4, 0x21, 0x00


	//----- nvinfo : EIATTR_KPARAM_INFO
	.align		4
.L_15:
        /*0028*/ 	.byte	0x04, 0x17
        /*002a*/ 	.short	(.L_17 - .L_16)
.L_16:
        /*002c*/ 	.word	0x00000000
        /*0030*/ 	.short	0x0005
        /*0032*/ 	.short	0x0028
        /*0034*/ 	.byte	0x00, 0xf4, 0x21, 0x00


	//----- nvinfo : EIATTR_KPARAM_INFO
	.align		4
.L_17:
        /*0038*/ 	.byte	0x04, 0x17
        /*003a*/ 	.short	(.L_19 - .L_18)
.L_18:
        /*003c*/ 	.word	0x00000000
        /*0040*/ 	.short	0x0004
        /*0042*/ 	.short	0x0020
        /*0044*/ 	.byte	0x00, 0xf4, 0x21, 0x00


	//----- nvinfo : EIATTR_KPARAM_INFO
	.align		4
.L_19:
        /*0048*/ 	.byte	0x04, 0x17
        /*004a*/ 	.short	(.L_21 - .L_20)
.L_20:
        /*004c*/ 	.word	0x00000000
        /*0050*/ 	.short	0x0003
        /*0052*/ 	.short	0x0018
        /*0054*/ 	.byte	0x00, 0xf4, 0x21, 0x00


	//----- nvinfo : EIATTR_KPARAM_INFO
	.align		4
.L_21:
        /*0058*/ 	.byte	0x04, 0x17
        /*005a*/ 	.short	(.L_23 - .L_22)
.L_22:
        /*005c*/ 	.word	0x00000000
        /*0060*/ 	.short	0x0002
        /*0062*/ 	.short	0x0010
        /*0064*/ 	.byte	0x00, 0xf4, 0x21, 0x00


	//----- nvinfo : EIATTR_KPARAM_INFO
	.align		4
.L_23:
        /*0068*/ 	.byte	0x04, 0x17
        /*006a*/ 	.short	(.L_25 - .L_24)
.L_24:
        /*006c*/ 	.word	0x00000000
        /*0070*/ 	.short	0x0001
        /*0072*/ 	.short	0x0008
        /*0074*/ 	.byte	0x00, 0xf4, 0x21, 0x00


	//----- nvinfo : EIATTR_KPARAM_INFO
	.align		4
.L_25:
        /*0078*/ 	.byte	0x04, 0x17
        /*007a*/ 	.short	(.L_27 - .L_26)
.L_26:
        /*007c*/ 	.word	0x00000000
        /*0080*/ 	.short	0x0000
        /*0082*/ 	.short	0x0000
        /*0084*/ 	.byte	0x00, 0xf4, 0x21, 0x00


	//----- nvinfo : EIATTR_SPARSE_MMA_MASK
	.align		4
.L_27:
        /*0088*/ 	.byte	0x03, 0x50
        /*008a*/ 	.short	0x0000


	//----- nvinfo : EIATTR_MAXREG_COUNT
	.align		4
        /*008c*/ 	.byte	0x03, 0x1b
        /*008e*/ 	.short	0x00ff


	//----- nvinfo : EIATTR_EXIT_INSTR_OFFSETS
	.align		4
        /*0090*/ 	.byte	0x04, 0x1c
        /*0092*/ 	.short	(.L_29 - .L_28)


	//   ....[0]....
.L_28:
        /*0094*/ 	.word	0x000003a0


	//----- nvinfo : EIATTR_REQNTID
	.align		4
.L_29:
        /*0098*/ 	.byte	0x04, 0x10
        /*009a*/ 	.short	(.L_31 - .L_30)
.L_30:
        /*009c*/ 	.word	0x00000100
        /*00a0*/ 	.word	0x00000001
        /*00a4*/ 	.word	0x00000001


	//----- nvinfo : EIATTR_CBANK_PARAM_SIZE
	.align		4
.L_31:
        /*00a8*/ 	.byte	0x03, 0x19
        /*00aa*/ 	.short	0x003c


	//----- nvinfo : EIATTR_PARAM_CBANK
	.align		4
        /*00ac*/ 	.byte	0x04, 0x0a
        /*00ae*/ 	.short	(.L_33 - .L_32)
	.align		4
.L_32:
        /*00b0*/ 	.word	index@(.nv.constant0.triton_poi_fused__native_batch_norm_legit_no_training_add_relu_2)
        /*00b4*/ 	.short	0x0210
        /*00b6*/ 	.short	0x003c


	//----- nvinfo : EIATTR_SW_WAR
	.align		4
.L_33:
        /*00b8*/ 	.byte	0x04, 0x36
        /*00ba*/ 	.short	(.L_35 - .L_34)
.L_34:
        /*00bc*/ 	.word	0x00000008
.L_35:


//--------------------- .nv.callgraph             --------------------------
	.section	.nv.callgraph,"",@"SHT_CUDA_CALLGRAPH"
	.align	4
	.sectionentsize	8
	.align		4
        /*0000*/ 	.word	0x00000000
	.align		4
        /*0004*/ 	.word	0xffffffff
	.align		4
        /*0008*/ 	.word	0x00000000
	.align		4
        /*000c*/ 	.word	0xfffffffe
	.align		4
        /*0010*/ 	.word	0x00000000
	.align		4
        /*0014*/ 	.word	0xfffffffd
	.align		4
        /*0018*/ 	.word	0x00000000
	.align		4
        /*001c*/ 	.word	0xfffffffc


//--------------------- .nv.constant4             --------------------------
	.section	.nv.constant4,"a",@progbits
	.align	8
	.align		8
.nv.constant4:
        /*0000*/ 	.dword	_$_str
	.align		8
        /*0008*/ 	.dword	_$_str_$_2


//--------------------- .text.triton_poi_fused__native_batch_norm_legit_no_training_add_relu_2 --------------------------
	.section	.text.triton_poi_fused__native_batch_norm_legit_no_training_add_relu_2,"ax",@progbits
	.align	128
        .global         triton_poi_fused__native_batch_norm_legit_no_training_add_relu_2
        .type           triton_poi_fused__native_batch_norm_legit_no_training_add_relu_2,@function
        .size           triton_poi_fused__native_batch_norm_legit_no_training_add_relu_2,(.L_x_1 - triton_poi_fused__native_batch_norm_legit_no_training_add_relu_2)
        .other          triton_poi_fused__native_batch_norm_legit_no_training_add_relu_2,@"STO_CUDA_ENTRY STV_DEFAULT"
triton_poi_fused__native_batch_norm_legit_no_training_add_relu_2:
.text.triton_poi_fused__native_batch_norm_legit_no_training_add_relu_2:
[----:B------:R-:W-:Y:S01]  /*0000*/  LDC R1, c[0x0][0x28] ;  /* 0x00000a00ff017b82 */ /* 0x000fe20000000800 */
[----:B------:R-:W1:Y:S07]  /*0010*/  S2R R0, SR_TID.X ;  /* 0x0000000000007919 */ /* 0x000e6e0000002100 */
[----:B------:R-:W2:Y:S01]  /*0020*/  LDC.64 R10, c[0x0][0x220] ;  /* 0x00008800ff0a7b82 */ /* 0x000ea20000000a00 */
[----:B------:R-:W-:Y:S01]  /*0030*/  ULDC.64 UR4, c[0x0][0x208] ;  /* 0x0000820000047ab9 */ /* 0x000fe20000000a00 */
[----:B------:R-:W3:Y:S06]  /*0040*/  S2R R5, SR_CTAID.X ;  /* 0x0000000000057919 */ /* 0x000eec0000002500 */
[----:B------:R-:W4:Y:S08]  /*0050*/  LDC.64 R6, c[0x0][0x210] ;  /* 0x00008400ff067b82 */ /* 0x000f300000000a00 */
[----:B------:R-:W5:Y:S08]  /*0060*/  LDC.64 R8, c[0x0][0x218] ;  /* 0x00008600ff087b82 */ /* 0x000f700000000a00 */
[----:B------:R-:W5:Y:S01]  /*0070*/  LDC.64 R12, c[0x0][0x228] ;  /* 0x00008a00ff0c7b82 */ /* 0x000f620000000a00 */
[----:B-1----:R-:W-:-:S07]  /*0080*/  SHF.L.U32 R0, R0, 0x1, RZ ;  /* 0x0000000100007819 */ /* 0x002fce00000006ff */
[----:B------:R-:W1:Y:S01]  /*0090*/  LDC.64 R14, c[0x0][0x230] ;  /* 0x00008c00ff0e7b82 */ /* 0x000e620000000a00 */
[----:B---3--:R-:W-:Y:S02]  /*00a0*/  SHF.R.S32.HI R3, RZ, 0x16, R5 ;  /* 0x00000016ff037819 */ /* 0x008fe40000011405 */
[----:B------:R-:W-:Y:S02]  /*00b0*/  LOP3.LUT R0, R0, 0x1fe, RZ, 0xc0, !PT ;  /* 0x000001fe00007812 */ /* 0x000fe400078ec0ff */
[----:B------:R-:W-:Y:S02]  /*00c0*/  SGXT R3, R3, 0x1 ;  /* 0x000000010303781a */ /* 0x000fe40000000200 */
[----:B------:R-:W-:-:S04]  /*00d0*/  LEA R0, R5, R0, 0x9 ;  /* 0x0000000005007211 */ /* 0x000fc800078e48ff */
[----:B------:R-:W-:-:S04]  /*00e0*/  LEA.HI R3, R3, R0, RZ, 0xc ;  /* 0x0000000003037211 */ /* 0x000fc800078f60ff */
[----:B------:R-:W-:-:S04]  /*00f0*/  SHF.R.S32.HI R3, RZ, 0xc, R3 ;  /* 0x0000000cff037819 */ /* 0x000fc80000011403 */
[----:B------:R-:W-:-:S04]  /*0100*/  LEA.HI R2, R3, R3, RZ, 0x6 ;  /* 0x0000000303027211 */ /* 0x000fc800078f30ff */
[----:B------:R-:W-:-:S04]  /*0110*/  LOP3.LUT R2, R2, 0xffffffc0, RZ, 0xc0, !PT ;  /* 0xffffffc002027812 */ /* 0x000fc800078ec0ff */
[----:B------:R-:W-:Y:S02]  /*0120*/  IADD3 R17, R3, -R2, RZ ;  /* 0x8000000203117210 */ /* 0x000fe40007ffe0ff */
[----:B------:R-:W3:Y:S03]  /*0130*/  LDC.64 R2, c[0x0][0x238] ;  /* 0x00008e00ff027b82 */ /* 0x000ee60000000a00 */
[----:B--2---:R-:W-:-:S05]  /*0140*/  IMAD.WIDE R10, R17, 0x4, R10 ;  /* 0x00000004110a7825 */ /* 0x004fca00078e020a */
[----:B------:R1:W2:Y:S01]  /*0150*/  LDG.E.EL R4, desc[UR4][R10.64] ;  /* 0x000000040a047981 */ /* 0x0002a2000c2e1900 */
[----:B----4-:R-:W-:-:S04]  /*0160*/  IMAD.WIDE R6, R0, 0x4, R6 ;  /* 0x0000000400067825 */ /* 0x010fc800078e0206 */
[C---:B-----5:R-:W-:Y:S02]  /*0170*/  IMAD.WIDE R8, R17.reuse, 0x4, R8 ;  /* 0x0000000411087825 */ /* 0x060fe400078e0208 */
[----:B------:R-:W4:Y:S02]  /*0180*/  LDG.E.64 R6, desc[UR4][R6.64] ;  /* 0x0000000406067981 */ /* 0x000f24000c1e1b00 */
[C---:B0-----:R-:W-:Y:S02]  /*0190*/  IMAD.WIDE R12, R17.reuse, 0x4, R12 ;  /* 0x00000004110c7825 */ /* 0x041fe400078e020c */
[----:B------:R0:W4:Y:S02]  /*01a0*/  LDG.E.EL R5, desc[UR4][R8.64] ;  /* 0x0000000408057981 */ /* 0x000124000c2e1900 */
[----:B-1----:R-:W-:Y:S02]  /*01b0*/  IMAD.WIDE R10, R17, 0x4, R14 ;  /* 0x00000004110a7825 */ /* 0x002fe400078e020e */
[----:B------:R1:W5:Y:S02]  /*01c0*/  LDG.E.EL R12, desc[UR4][R12.64] ;  /* 0x000000040c0c7981 */ /* 0x000364000c2e1900 */
[----:B---3--:R-:W-:-:S02]  /*01d0*/  IMAD.WIDE R2, R0, 0x4, R2 ;  /* 0x0000000400027825 */ /* 0x008fc400078e0202 */
[----:B------:R-:W5:Y:S01]  /*01e0*/  LDG.E.EL R11, desc[UR4][R10.64] ;  /* 0x000000040a0b7981 */ /* 0x000f62000c2e1900 */
[----:B0-----:R-:W0:Y:S03]  /*01f0*/  LDC.64 R8, c[0x0][0x240] ;  /* 0x00009000ff087b82 */ /* 0x001e260000000a00 */
[----:B------:R-:W3:Y:S01]  /*0200*/  LDG.E.64 R2, desc[UR4][R2.64] ;  /* 0x0000000402027981 */ /* 0x000ee2000c1e1b00 */
[----:B-1----:R-:W-:Y:S01]  /*0210*/  HFMA2.MMA R13, -RZ, RZ, 1.625, 0 ;  /* 0x3e800000ff0d7435 */ /* 0x002fe200000001ff */
[----:B0-----:R-:W-:-:S04]  /*0220*/  IMAD.WIDE R8, R0, 0x4, R8 ;  /* 0x0000000400087825 */ /* 0x001fc800078e0208 */
[----:B--2---:R-:W-:-:S04]  /*0230*/  FADD R4, R4, 9.9999997473787516356e-06 ;  /* 0x3727c5ac04047421 */ /* 0x004fc80000000000 */
[----:B------:R-:W0:Y:S02]  /*0240*/  MUFU.SQRT R14, R4 ;  /* 0x00000004000e7308 */ /* 0x000e240000002000 */
[C---:B0-----:R-:W-:Y:S02]  /*0250*/  FSETP.GT.AND P0, PT, R14.reuse, 8.50705917302346158658e+37, PT ;  /* 0x7e8000000e00780b */ /* 0x041fe40003f04000 */
[----:B------:R-:W-:-:S11]  /*0260*/  FSETP.GEU.AND P1, PT, R14, 1.175494350822287508e-38, PT ;  /* 0x008000000e00780b */ /* 0x000fd60003f2e000 */
[----:B------:R-:W-:-:S04]  /*0270*/  @P0 FMUL R14, R14, 0.25 ;  /* 0x3e8000000e0e0820 */ /* 0x000fc80000400000 */
[----:B------:R-:W-:-:S06]  /*0280*/  @!P1 FMUL R14, R14, 16777216 ;  /* 0x4b8000000e0e9820 */ /* 0x000fcc0000400000 */
[----:B------:R-:W0:Y:S01]  /*0290*/  MUFU.RCP R14, R14 ;  /* 0x0000000e000e7308 */ /* 0x000e220000001000 */
[----:B------:R-:W-:Y:S01]  /*02a0*/  FSEL R13, R13, 1, P0 ;  /* 0x3f8000000d0d7808 */ /* 0x000fe20000000000 */
[----:B----4-:R-:W-:-:S04]  /*02b0*/  FADD R7, R7, -R5 ;  /* 0x8000000507077221 */ /* 0x010fc80000000000 */
[----:B------:R-:W-:Y:S01]  /*02c0*/  @!P1 FMUL R13, R13, 16777216 ;  /* 0x4b8000000d0d9820 */ /* 0x000fe20000400000 */
[----:B------:R-:W-:-:S03]  /*02d0*/  FADD R6, R6, -R5 ;  /* 0x8000000506067221 */ /* 0x000fc60000000000 */
[----:B0-----:R-:W-:-:S04]  /*02e0*/  FMUL R13, R14, R13 ;  /* 0x0000000d0e0d7220 */ /* 0x001fc80000400000 */
[-C--:B------:R-:W-:Y:S01]  /*02f0*/  FMUL R7, R7, R13.reuse ;  /* 0x0000000d07077220 */ /* 0x080fe20000400000 */
[----:B------:R-:W-:-:S03]  /*0300*/  FMUL R6, R6, R13 ;  /* 0x0000000d06067220 */ /* 0x000fc60000400000 */
[C-C-:B-----5:R-:W-:Y:S01]  /*0310*/  FFMA R4, R12.reuse, R7, R11.reuse ;  /* 0x000000070c047223 */ /* 0x160fe2000000000b */
[----:B------:R-:W-:-:S04]  /*0320*/  FFMA R11, R12, R6, R11 ;  /* 0x000000060c0b7223 */ /* 0x000fc8000000000b */
[----:B---3--:R-:W-:Y:S01]  /*0330*/  FSETP.GEU.AND P1, PT, R4, -R3, PT ;  /* 0x800000030400720b */ /* 0x008fe20003f2e000 */
[----:B------:R-:W-:Y:S01]  /*0340*/  FADD R4, R3, R4 ;  /* 0x0000000403047221 */ /* 0x000fe20000000000 */
[----:B------:R-:W-:Y:S01]  /*0350*/  FADD R3, R2, R11 ;  /* 0x0000000b02037221 */ /* 0x000fe20000000000 */
[----:B------:R-:W-:-:S03]  /*0360*/  FSETP.GEU.AND P0, PT, R11, -R2, PT ;  /* 0x800000020b00720b */ /* 0x000fc60003f0e000 */
[----:B------:R-:W-:Y:S02]  /*0370*/  FSEL R5, R4, RZ, P1 ;  /* 0x000000ff04057208 */ /* 0x000fe40000800000 */
[----:B------:R-:W-:-:S05]  /*0380*/  FSEL R4, R3, RZ, P0 ;  /* 0x000000ff03047208 */ /* 0x000fca0000000000 */
[----:B------:R-:W-:Y:S01]  /*0390*/  STG.E.64 desc[UR4][R8.64], R4 ;  /* 0x0000000408007986 */ /* 0x000fe2000c101b04 */
[----:B------:R-:W-:Y:S05]  /*03a0*/  EXIT ;  /* 0x000000000000794d */ /* 0x000fea0003800000 */
.L_x_0:
[----:B------:R-:W-:-:S00]  /*03b0*/  BRA `(.L_x_0) ;  /* 0xfffffffc00fc7947 */ /* 0x000fc0000383ffff */
[----:B------:R-:W-:-:S00]  /*03c0*/  NOP ;  /* 0x0000000000007918 */ /* 0x000fc00000000000 */
        /* <DEDUP_REMOVED lines=11> */
.L_x_1:


//--------------------- .nv.global.init           --------------------------
	.section	.nv.global.init,"aw",@progbits
.nv.global.init:
	.type		_$_str,@object
	.size		_$_str,(_$_str_$_2 - _$_str)
_$_str:
        /*0000*/ 	.byte	0x5f, 0x5f, 0x43, 0x55, 0x44, 0x41, 0x5f, 0x46, 0x54, 0x5a, 0x00
	.type		_$_str_$_2,@object
	.size		_$_str_$_2,(.L_1 - _$_str_$_2)
_$_str_$_2:
        /*000b*/ 	.byte	0x5f, 0x5f, 0x43, 0x55, 0x44, 0x41, 0x5f, 0x50, 0x52, 0x45, 0x43, 0x5f, 0x53, 0x51, 0x52, 0x54
        /*001b*/ 	.byte	0x00
.L_1:


//--------------------- .nv.constant0.triton_poi_fused__native_batch_norm_legit_no_training_add_relu_2 --------------------------
	.section	.nv.constant0.triton_poi_fused__native_batch_norm_legit_no_training_add_relu_2,"a",@progbits
	.sectionflags	@""
	.align	4
.nv.constant0.triton_poi_fused__native_batch_norm_legit_no_training_add_relu_2:
	.zero		588
